	.headerflags	@"EF_CUDA_TEXMODE_UNIFIED EF_CUDA_64BIT_ADDRESS EF_CUDA_ACCELERATORS EF_CUDA_SM90 EF_CUDA_VIRTUAL_SM(EF_CUDA_SM90)"
	.elftype	@"ET_EXEC"


//--------------------- .nv.info                  --------------------------
	.section	.nv.info,"",@"SHT_CUDA_INFO"
	.align	4


	//----- nvinfo : EIATTR_REGCOUNT
	.align		4
        /*0000*/ 	.byte	0x04, 0x2f
        /*0002*/ 	.short	(.L_1 - .L_0)
	.align		4
.L_0:
        /*0004*/ 	.word	index@(triton_poi_fused_cat_28)
        /*0008*/ 	.word	0x0000001c


	//----- nvinfo : EIATTR_MIN_STACK_SIZE
	.align		4
.L_1:
        /*000c*/ 	.byte	0x04, 0x12
        /*000e*/ 	.short	(.L_3 - .L_2)
	.align		4
.L_2:
        /*0010*/ 	.word	index@(triton_poi_fused_cat_28)
        /*0014*/ 	.word	0x00000000


	//----- nvinfo : EIATTR_FRAME_SIZE
	.align		4
.L_3:
        /*0018*/ 	.byte	0x04, 0x11
        /*001a*/ 	.short	(.L_5 - .L_4)
	.align		4
.L_4:
        /*001c*/ 	.word	index@(triton_poi_fused_cat_28)
        /*0020*/ 	.word	0x00000000


	//----- nvinfo : EIATTR_MIN_STACK_SIZE
	.align		4
.L_5:
        /*0024*/ 	.byte	0x04, 0x12
        /*0026*/ 	.short	(.L_7 - .L_6)
	.align		4
.L_6:
        /*0028*/ 	.word	index@(triton_poi_fused_cat_28)
        /*002c*/ 	.word	0x00000000
.L_7:


//--------------------- .nv.info.triton_poi_fused_cat_28 --------------------------
	.section	.nv.info.triton_poi_fused_cat_28,"",@"SHT_CUDA_INFO"
	.sectionflags	@""
	.align	4


	//----- nvinfo : EIATTR_CUDA_API_VERSION
	.align		4
        /*0000*/ 	.byte	0x04, 0x37
        /*0002*/ 	.short	(.L_9 - .L_8)
.L_8:
        /*0004*/ 	.word	0x0000007c


	//----- nvinfo : EIATTR_KPARAM_INFO
	.align		4
.L_9:
        /*0008*/ 	.byte	0x04, 0x17
        /*000a*/ 	.short	(.L_11 - .L_10)
.L_10:
        /*000c*/ 	.word	0x00000000
        /*0010*/ 	.short	0x0009
        /*0012*/ 	.short	0x0048
        /*0014*/ 	.byte	0x00, 0xf0, 0x11, 0x00


	//----- nvinfo : EIATTR_KPARAM_INFO
	.align		4
.L_11:
        /*0018*/ 	.byte	0x04, 0x17
        /*001a*/ 	.short	(.L_13 - .L_12)
.L_12:
        /*001c*/ 	.word	0x00000000
        /*0020*/ 	.short	0x0008
        /*0022*/ 	.short	0x0040
        /*0024*/ 	.byte	0x00, 0xf4, 0x21, 0x00


	//----- nvinfo : EIATTR_KPARAM_INFO
	.align		4
.L_13:
        /*0028*/ 	.byte	0x04, 0x17
        /*002a*/ 	.short	(.L_15 - .L_14)
.L_14:
        /*002c*/ 	.word	0x00000000
        /*0030*/ 	.short	0x0007
        /*0032*/ 	.short	0x0038
        /*0034*/ 	.byte	0x00, 0xf4, 0x21, 0x00


	//----- nvinfo : EIATTR_KPARAM_INFO
	.align		4
.L_15:
        /*0038*/ 	.byte	0x04, 0x17
        /*003a*/ 	.short	(.L_17 - .L_16)
.L_16:
        /*003c*/ 	.word	0x00000000
        /*0040*/ 	.short	0x0006
        /*0042*/ 	.short	0x0030
        /*0044*/ 	.byte	0x00, 0xf4, 0x21, 0x00


	//----- nvinfo : EIATTR_KPARAM_INFO
	.align		4
.L_17:
        /*0048*/ 	.byte	0x04, 0x17
        /*004a*/ 	.short	(.L_19 - .L_18)
.L_18:
        /*004c*/ 	.word	0x00000000
        /*0050*/ 	.short	0x0005
        /*0052*/ 	.short	0x0028
        /*0054*/ 	.byte	0x00, 0xf4, 0x21, 0x00


	//----- nvinfo : EIATTR_KPARAM_INFO
	.align		4
.L_19:
        /*0058*/ 	.byte	0x04, 0x17
        /*005a*/ 	.short	(.L_21 - .L_20)
.L_20:
        /*005c*/ 	.word	0x00000000
        /*0060*/ 	.short	0x0004
        /*0062*/ 	.short	0x0020
        /*0064*/ 	.byte	0x00, 0xf4, 0x21, 0x00


	//----- nvinfo : EIATTR_KPARAM_INFO
	.align		4
.L_21:
        /*0068*/ 	.byte	0x04, 0x17
        /*006a*/ 	.short	(.L_23 - .L_22)
.L_22:
        /*006c*/ 	.word	0x00000000
        /*0070*/ 	.short	0x0003
        /*0072*/ 	.short	0x0018
        /*0074*/ 	.byte	0x00, 0xf4, 0x21, 0x00


	//----- nvinfo : EIATTR_KPARAM_INFO
	.align		4
.L_23:
        /*0078*/ 	.byte	0x04, 0x17
        /*007a*/ 	.short	(.L_25 - .L_24)
.L_24:
        /*007c*/ 	.word	0x00000000
        /*0080*/ 	.short	0x0002
        /*0082*/ 	.short	0x0010
        /*0084*/ 	.byte	0x00, 0xf4, 0x21, 0x00


	//----- nvinfo : EIATTR_KPARAM_INFO
	.align		4
.L_25:
        /*0088*/ 	.byte	0x04, 0x17
        /*008a*/ 	.short	(.L_27 - .L_26)
.L_26:
        /*008c*/ 	.word	0x00000000
        /*0090*/ 	.short	0x0001
        /*0092*/ 	.short	0x0008
        /*0094*/ 	.byte	0x00, 0xf4, 0x21, 0x00


	//----- nvinfo : EIATTR_KPARAM_INFO
	.align		4
.L_27:
        /*0098*/ 	.byte	0x04, 0x17
        /*009a*/ 	.short	(.L_29 - .L_28)
.L_28:
        /*009c*/ 	.word	0x00000000
        /*00a0*/ 	.short	0x0000
        /*00a2*/ 	.short	0x0000
        /*00a4*/ 	.byte	0x00, 0xf4, 0x21, 0x00


	//----- nvinfo : EIATTR_SPARSE_MMA_MASK
	.align		4
.L_29:
        /*00a8*/ 	.byte	0x03, 0x50
        /*00aa*/ 	.short	0x0000


	//----- nvinfo : EIATTR_MAXREG_COUNT
	.align		4
        /*00ac*/ 	.byte	0x03, 0x1b
        /*00ae*/ 	.short	0x00ff


	//----- nvinfo : EIATTR_EXIT_INSTR_OFFSETS
	.align		4
        /*00b0*/ 	.byte	0x04, 0x1c
        /*00b2*/ 	.short	(.L_31 - .L_30)


	//   ....[0]....
.L_30:
        /*00b4*/ 	.word	0x00000980


	//----- nvinfo : EIATTR_REQNTID
	.align		4
.L_31:
        /*00b8*/ 	.byte	0x04, 0x10
        /*00ba*/ 	.short	(.L_33 - .L_32)
.L_32:
        /*00bc*/ 	.word	0x00000080
        /*00c0*/ 	.word	0x00000001
        /*00c4*/ 	.word	0x00000001


	//----- nvinfo : EIATTR_CBANK_PARAM_SIZE
	.align		4
.L_33:
        /*00c8*/ 	.byte	0x03, 0x19
        /*00ca*/ 	.short	0x004c


	//----- nvinfo : EIATTR_PARAM_CBANK
	.align		4
        /*00cc*/ 	.byte	0x04, 0x0a
        /*00ce*/ 	.short	(.L_35 - .L_34)
	.align		4
.L_34:
        /*00d0*/ 	.word	index@(.nv.constant0.triton_poi_fused_cat_28)
        /*00d4*/ 	.short	0x0210
        /*00d6*/ 	.short	0x004c


	//----- nvinfo : EIATTR_SW_WAR
	.align		4
.L_35:
        /*00d8*/ 	.byte	0x04, 0x36
        /*00da*/ 	.short	(.L_37 - .L_36)
.L_36:
        /*00dc*/ 	.word	0x00000008
.L_37:


//--------------------- .nv.callgraph             --------------------------
	.section	.nv.callgraph,"",@"SHT_CUDA_CALLGRAPH"
	.align	4
	.sectionentsize	8
	.align		4
        /*0000*/ 	.word	0x00000000
	.align		4
        /*0004*/ 	.word	0xffffffff
	.align		4
        /*0008*/ 	.word	0x00000000
	.align		4
        /*000c*/ 	.word	0xfffffffe
	.align		4
        /*0010*/ 	.word	0x00000000
	.align		4
        /*0014*/ 	.word	0xfffffffd
	.align		4
        /*0018*/ 	.word	0x00000000
	.align		4
        /*001c*/ 	.word	0xfffffffc


//--------------------- .text.triton_poi_fused_cat_28 --------------------------
	.section	.text.triton_poi_fused_cat_28,"ax",@progbits
	.align	128
        .global         triton_poi_fused_cat_28
        .type           triton_poi_fused_cat_28,@function
        .size           triton_poi_fused_cat_28,(.L_x_1 - triton_poi_fused_cat_28)
        .other          triton_poi_fused_cat_28,@"STO_CUDA_ENTRY STV_DEFAULT"
triton_poi_fused_cat_28:
.text.triton_poi_fused_cat_28:
[----:B------:R-:W-:Y:S01]  /*0000*/  LDC R1, c[0x0][0x28] ;  /* 0x00000a00ff017b82 */ /* 0x000fe20000000800 */
[----:B------:R-:W1:Y:S07]  /*0010*/  S2R R0, SR_TID.X ;  /* 0x0000000000007919 */ /* 0x000e6e0000002100 */
[----:B------:R-:W2:Y:S01]  /*0020*/  LDC.64 R4, c[0x0][0x218] ;  /* 0x00008600ff047b82 */ /* 0x000ea20000000a00 */
[----:B------:R-:W-:Y:S01]  /*0030*/  CS2R R14, SRZ ;  /* 0x00000000000e7805 */ /* 0x000fe2000001ff00 */
[----:B------:R-:W-:Y:S01]  /*0040*/  ULDC.64 UR4, c[0x0][0x208] ;  /* 0x0000820000047ab9 */ /* 0x000fe20000000a00 */
[----:B------:R-:W3:Y:S05]  /*0050*/  S2R R3, SR_CTAID.X ;  /* 0x0000000000037919 */ /* 0x000eea0000002500 */
[----:B------:R-:W4:Y:S08]  /*0060*/  LDC.64 R8, c[0x0][0x220] ;  /* 0x00008800ff087b82 */ /* 0x000f300000000a00 */
[----:B------:R-:W5:Y:S01]  /*0070*/  LDC.64 R22, c[0x0][0x230] ;  /* 0x00008c00ff167b82 */ /* 0x000f620000000a00 */
[----:B------:R-:W-:Y:S01]  /*0080*/  CS2R R10, SRZ ;  /* 0x00000000000a7805 */ /* 0x000fe2000001ff00 */
[----:B------:R-:W-:Y:S01]  /*0090*/  ULDC.64 UR6, c[0x0][0x228] ;  /* 0x00008a0000067ab9 */ /* 0x000fe20000000a00 */
[----:B-1----:R-:W-:-:S05]  /*00a0*/  IMAD.SHL.U32 R0, R0, 0x2, RZ ;  /* 0x0000000200007824 */ /* 0x002fca00078e00ff */
[----:B------:R-:W-:-:S05]  /*00b0*/  LOP3.LUT R0, R0, 0xfe, RZ, 0xc0, !PT ;  /* 0x000000fe00007812 */ /* 0x000fca00078ec0ff */
[----:B---3--:R-:W-:-:S05]  /*00c0*/  IMAD R3, R3, 0x100, R0 ;  /* 0x0000010003037824 */ /* 0x008fca00078e0200 */
[----:B------:R-:W-:-:S04]  /*00d0*/  SHF.R.S32.HI R0, RZ, 0x1f, R3 ;  /* 0x0000001fff007819 */ /* 0x000fc80000011403 */
[CC--:B------:R-:W-:Y:S02]  /*00e0*/  LEA.HI R2, R0.reuse, R3.reuse, RZ, 0x8 ;  /* 0x0000000300027211 */ /* 0x0c0fe400078f40ff */
[----:B------:R-:W-:Y:S02]  /*00f0*/  LEA.HI R0, R0, R3, RZ, 0x4 ;  /* 0x0000000300007211 */ /* 0x000fe400078f20ff */
[----:B------:R-:W-:Y:S02]  /*0100*/  SHF.R.S32.HI R13, RZ, 0x8, R2 ;  /* 0x00000008ff0d7819 */ /* 0x000fe40000011402 */
[----:B------:R-:W-:Y:S02]  /*0110*/  SHF.R.S32.HI R12, RZ, 0x4, R0 ;  /* 0x00000004ff0c7819 */ /* 0x000fe40000011400 */
[----:B------:R-:W-:Y:S01]  /*0120*/  LOP3.LUT R0, R0, 0xfffffff0, RZ, 0xc0, !PT ;  /* 0xfffffff000007812 */ /* 0x000fe200078ec0ff */
[----:B------:R-:W-:-:S05]  /*0130*/  IMAD.HI R6, R13, 0x2aaaaaab, RZ ;  /* 0x2aaaaaab0d067827 */ /* 0x000fca00078e02ff */
[----:B------:R-:W-:-:S04]  /*0140*/  SHF.R.U32.HI R7, RZ, 0x1f, R6 ;  /* 0x0000001fff077819 */ /* 0x000fc80000011606 */
[----:B------:R-:W-:Y:S02]  /*0150*/  LEA.HI R6, R6, R7, RZ, 0x1e ;  /* 0x0000000706067211 */ /* 0x000fe400078ff0ff */
[----:B------:R-:W-:-:S03]  /*0160*/  LEA.HI R7, R12, R12, RZ, 0x4 ;  /* 0x0000000c0c077211 */ /* 0x000fc600078f20ff */
[----:B------:R-:W-:Y:S01]  /*0170*/  IMAD R13, R6, -0x18, R13 ;  /* 0xffffffe8060d7824 */ /* 0x000fe200078e020d */
[----:B------:R-:W-:-:S04]  /*0180*/  LOP3.LUT R7, R7, 0xfffffff0, RZ, 0xc0, !PT ;  /* 0xfffffff007077812 */ /* 0x000fc800078ec0ff */
[----:B------:R-:W-:Y:S01]  /*0190*/  ISETP.GE.AND P0, PT, R13, 0xc, PT ;  /* 0x0000000c0d00780c */ /* 0x000fe20003f06270 */
[----:B------:R-:W-:-:S04]  /*01a0*/  IMAD.IADD R12, R12, 0x1, -R7 ;  /* 0x000000010c0c7824 */ /* 0x000fc800078e0a07 */
[----:B--2---:R-:W-:Y:S01]  /*01b0*/  IMAD.WIDE R16, R12, 0x8, R4 ;  /* 0x000000080c107825 */ /* 0x004fe200078e0204 */
[----:B------:R-:W-:-:S03]  /*01c0*/  CS2R R4, SRZ ;  /* 0x0000000000047805 */ /* 0x000fc6000001ff00 */
[----:B------:R-:W-:-:S04]  /*01d0*/  IMAD.IADD R0, R3, 0x1, -R0 ;  /* 0x0000000103007824 */ /* 0x000fc800078e0a00 */
[----:B------:R-:W2:Y:S01]  /*01e0*/  @!P0 LDG.E.EL.64 R14, desc[UR4][R16.64] ;  /* 0x00000004100e8981 */ /* 0x000ea2000c2e1b00 */
[----:B------:R-:W-:Y:S01]  /*01f0*/  CS2R R6, SRZ ;  /* 0x0000000000067805 */ /* 0x000fe2000001ff00 */
[----:B----4-:R-:W-:-:S05]  /*0200*/  IMAD.WIDE R18, R0, 0x8, R8 ;  /* 0x0000000800127825 */ /* 0x010fca00078e0208 */
[----:B------:R-:W3:Y:S01]  /*0210*/  @!P0 LDG.E.EL.128 R4, desc[UR4][R18.64] ;  /* 0x0000000412048981 */ /* 0x000ee2000c2e1d00 */
[----:B------:R-:W-:Y:S01]  /*0220*/  CS2R R8, SRZ ;  /* 0x0000000000087805 */ /* 0x000fe2000001ff00 */
[----:B-----5:R-:W-:-:S05]  /*0230*/  IMAD.WIDE R22, R0, 0x8, R22 ;  /* 0x0000000800167825 */ /* 0x020fca00078e0216 */
[----:B------:R-:W4:Y:S01]  /*0240*/  @!P0 LDG.E.EL.128 R8, desc[UR4][R22.64] ;  /* 0x0000000416088981 */ /* 0x000f22000c2e1d00 */
[----:B------:R-:W-:Y:S01]  /*0250*/  LOP3.LUT R2, R2, 0xffffff00, RZ, 0xc0, !PT ;  /* 0xffffff0002027812 */ /* 0x000fe200078ec0ff */
[----:B------:R-:W-:Y:S01]  /*0260*/  IMAD.MOV.U32 R24, RZ, RZ, RZ ;  /* 0x000000ffff187224 */ /* 0x000fe200078e00ff */
[----:B--2---:R-:W-:Y:S02]  /*0270*/  SEL R21, R15, RZ, !P0 ;  /* 0x000000ff0f157207 */ /* 0x004fe40004000000 */
[----:B------:R-:W-:Y:S02]  /*0280*/  SEL R17, R14, RZ, !P0 ;  /* 0x000000ff0e117207 */ /* 0x000fe40004000000 */
[----:B------:R-:W-:Y:S02]  /*0290*/  SHF.R.U32.HI R15, RZ, 0x1c, R21 ;  /* 0x0000001cff0f7819 */ /* 0x000fe40000011615 */
[----:B---3--:R-:W-:Y:S02]  /*02a0*/  SEL R20, R4, RZ, !P0 ;  /* 0x000000ff04147207 */ /* 0x008fe40004000000 */
[----:B------:R-:W-:-:S02]  /*02b0*/  LOP3.LUT R14, R15, 0x8, RZ, 0xc0, !PT ;  /* 0x000000080f0e7812 */ /* 0x000fc400078ec0ff */
[----:B------:R-:W-:Y:S02]  /*02c0*/  SEL R19, R5, RZ, !P0 ;  /* 0x000000ff05137207 */ /* 0x000fe40004000000 */
[----:B------:R-:W-:Y:S02]  /*02d0*/  IADD3 R4, P1, R14, R17, RZ ;  /* 0x000000110e047210 */ /* 0x000fe40007f3e0ff */
[----:B------:R-:W-:Y:S02]  /*02e0*/  SEL R7, R7, RZ, !P0 ;  /* 0x000000ff07077207 */ /* 0x000fe40004000000 */
[----:B------:R-:W-:Y:S01]  /*02f0*/  SHF.R.U32.HI R17, RZ, 0x1a, R19 ;  /* 0x0000001aff117819 */ /* 0x000fe20000011613 */
[----:B------:R-:W-:Y:S01]  /*0300*/  IMAD.X R5, RZ, RZ, R21, P1 ;  /* 0x000000ffff057224 */ /* 0x000fe200008e0615 */
[----:B------:R-:W-:Y:S01]  /*0310*/  SEL R18, R6, RZ, !P0 ;  /* 0x000000ff06127207 */ /* 0x000fe20004000000 */
[----:B------:R-:W-:Y:S01]  /*0320*/  IMAD.SHL.U32 R21, R13, 0x40, RZ ;  /* 0x000000400d157824 */ /* 0x000fe200078e00ff */
[----:B------:R-:W-:-:S02]  /*0330*/  LEA R16, P2, R20, UR6, 0x2 ;  /* 0x0000000614107c11 */ /* 0x000fc4000f8410ff */
[C---:B------:R-:W-:Y:S01]  /*0340*/  SHF.L.U64.HI R5, R4.reuse, 0x5, R5 ;  /* 0x0000000504057819 */ /* 0x040fe20000010205 */
[----:B------:R-:W-:Y:S01]  /*0350*/  IMAD.SHL.U32 R4, R4, 0x20, RZ ;  /* 0x0000002004047824 */ /* 0x000fe200078e00ff */
[----:B------:R-:W-:Y:S02]  /*0360*/  SHF.R.U32.HI R15, RZ, 0x1a, R7 ;  /* 0x0000001aff0f7819 */ /* 0x000fe40000011607 */
[----:B------:R-:W-:Y:S02]  /*0370*/  LOP3.LUT R17, R17, 0x20, RZ, 0xc0, !PT ;  /* 0x0000002011117812 */ /* 0x000fe400078ec0ff */
[----:B------:R-:W-:Y:S02]  /*0380*/  LEA R14, P1, R18, UR6, 0x2 ;  /* 0x00000006120e7c11 */ /* 0x000fe4000f8210ff */
[----:B------:R-:W-:Y:S02]  /*0390*/  LOP3.LUT R15, R15, 0x20, RZ, 0xc0, !PT ;  /* 0x000000200f0f7812 */ /* 0x000fe400078ec0ff */
[----:B------:R-:W-:-:S02]  /*03a0*/  LEA.HI.X R20, R20, UR7, R19, 0x2, P2 ;  /* 0x0000000714147c11 */ /* 0x000fc400090f1413 */
[----:B------:R-:W-:Y:S02]  /*03b0*/  IADD3 R16, P4, P3, R4, R16, R17 ;  /* 0x0000001004107210 */ /* 0x000fe40007b9e011 */
[----:B----4-:R-:W-:Y:S02]  /*03c0*/  SEL R19, R9, RZ, !P0 ;  /* 0x000000ff09137207 */ /* 0x010fe40004000000 */
[----:B------:R-:W-:Y:S02]  /*03d0*/  SEL R17, R11, RZ, !P0 ;  /* 0x000000ff0b117207 */ /* 0x000fe40004000000 */
[----:B------:R-:W-:Y:S01]  /*03e0*/  LEA.HI.X R18, R18, UR7, R7, 0x2, P1 ;  /* 0x0000000712127c11 */ /* 0x000fe200088f1407 */
[----:B------:R-:W-:Y:S01]  /*03f0*/  IMAD.HI R7, R3, 0x2aaaaaab, RZ ;  /* 0x2aaaaaab03077827 */ /* 0x000fe200078e02ff */
[----:B------:R-:W-:Y:S02]  /*0400*/  IADD3 R14, P2, P1, R4, R14, R15 ;  /* 0x0000000e040e7210 */ /* 0x000fe4000795e00f */
[----:B------:R-:W-:-:S02]  /*0410*/  SEL R8, R8, RZ, !P0 ;  /* 0x000000ff08087207 */ /* 0x000fc40004000000 */
[----:B------:R-:W-:Y:S02]  /*0420*/  SEL R22, R10, RZ, !P0 ;  /* 0x000000ff0a167207 */ /* 0x000fe40004000000 */
[----:B------:R-:W-:Y:S02]  /*0430*/  SHF.R.U32.HI R15, RZ, 0x1a, R19 ;  /* 0x0000001aff0f7819 */ /* 0x000fe40000011613 */
[----:B------:R-:W-:Y:S02]  /*0440*/  SHF.R.U32.HI R9, RZ, 0x1a, R17 ;  /* 0x0000001aff097819 */ /* 0x000fe40000011611 */
[----:B------:R-:W-:Y:S02]  /*0450*/  LEA R6, P5, R8, UR6, 0x2 ;  /* 0x0000000608067c11 */ /* 0x000fe4000f8a10ff */
[----:B------:R-:W-:Y:S02]  /*0460*/  LEA R11, P6, R22, UR6, 0x2 ;  /* 0x00000006160b7c11 */ /* 0x000fe4000f8c10ff */
[----:B------:R-:W-:-:S02]  /*0470*/  LOP3.LUT R15, R15, 0x20, RZ, 0xc0, !PT ;  /* 0x000000200f0f7812 */ /* 0x000fc400078ec0ff */
[----:B------:R-:W-:Y:S02]  /*0480*/  SHF.R.U32.HI R10, RZ, 0x1f, R7 ;  /* 0x0000001fff0a7819 */ /* 0x000fe40000011607 */
[----:B------:R-:W-:Y:S02]  /*0490*/  LOP3.LUT R9, R9, 0x20, RZ, 0xc0, !PT ;  /* 0x0000002009097812 */ /* 0x000fe400078ec0ff */
[----:B------:R-:W-:Y:S02]  /*04a0*/  LEA.HI.X R8, R8, UR7, R19, 0x2, P5 ;  /* 0x0000000708087c11 */ /* 0x000fe4000a8f1413 */
[----:B------:R-:W-:Y:S01]  /*04b0*/  LEA.HI.X R22, R22, UR7, R17, 0x2, P6 ;  /* 0x0000000716167c11 */ /* 0x000fe2000b0f1411 */
[----:B------:R-:W-:Y:S01]  /*04c0*/  ULDC.64 UR6, c[0x0][0x248] ;  /* 0x0000920000067ab9 */ /* 0x000fe20000000a00 */
[----:B------:R-:W-:Y:S02]  /*04d0*/  IADD3 R6, P5, P6, R4, R6, R15 ;  /* 0x0000000604067210 */ /* 0x000fe40007ebe00f */
[----:B------:R-:W-:-:S02]  /*04e0*/  IADD3.X R17, R5, R20, RZ, P4, P3 ;  /* 0x0000001405117210 */ /* 0x000fc400027e64ff */
[----:B------:R-:W-:Y:S02]  /*04f0*/  IADD3 R4, P3, P4, R4, R11, R9 ;  /* 0x0000000b04047210 */ /* 0x000fe40007c7e009 */
[----:B------:R-:W-:Y:S01]  /*0500*/  LEA.HI.SX32 R20, R7, R10, 0x16 ;  /* 0x0000000a07147211 */ /* 0x000fe200078fb2ff */
[----:B------:R-:W-:Y:S01]  /*0510*/  IMAD.WIDE R16, R21, 0x4, R16 ;  /* 0x0000000415107825 */ /* 0x000fe200078e0210 */
[----:B------:R-:W1:Y:S01]  /*0520*/  LDC.64 R10, c[0x0][0x210] ;  /* 0x00008400ff0a7b82 */ /* 0x000e620000000a00 */
[C---:B------:R-:W-:Y:S02]  /*0530*/  IADD3.X R7, R5.reuse, R8, RZ, P5, P6 ;  /* 0x0000000805077210 */ /* 0x040fe40002fec4ff */
[C---:B------:R-:W-:Y:S01]  /*0540*/  IADD3.X R15, R5.reuse, R18, RZ, P2, P1 ;  /* 0x00000012050f7210 */ /* 0x040fe200017e24ff */
[C---:B------:R-:W-:Y:S01]  /*0550*/  IMAD R19, R20.reuse, 0x300, RZ ;  /* 0x0000030014137824 */ /* 0x040fe200078e02ff */
[----:B------:R-:W-:Y:S01]  /*0560*/  IADD3.X R5, R5, R22, RZ, P3, P4 ;  /* 0x0000001605057210 */ /* 0x000fe20001fe84ff */
[----:B------:R-:W-:-:S02]  /*0570*/  IMAD R25, R20, -0x1800, R3 ;  /* 0xffffe80014197824 */ /* 0x000fc400078e0203 */
[----:B------:R-:W2:Y:S01]  /*0580*/  LDC.64 R8, c[0x0][0x238] ;  /* 0x00008e00ff087b82 */ /* 0x000ea20000000a00 */
[----:B------:R-:W-:Y:S02]  /*0590*/  IMAD R20, R20, 0xc00, RZ ;  /* 0x00000c0014147824 */ /* 0x000fe400078e02ff */
[----:B------:R-:W-:-:S04]  /*05a0*/  IMAD.WIDE R14, R21, 0x4, R14 ;  /* 0x00000004150e7825 */ /* 0x000fc800078e020e */
[C---:B------:R-:W-:Y:S01]  /*05b0*/  IMAD.WIDE R6, R21.reuse, 0x4, R6 ;  /* 0x0000000415067825 */ /* 0x040fe200078e0206 */
[----:B------:R-:W3:Y:S03]  /*05c0*/  LDC.64 R22, c[0x0][0x240] ;  /* 0x00009000ff167b82 */ /* 0x000ee60000000a00 */
[----:B------:R-:W-:-:S04]  /*05d0*/  IMAD.WIDE R4, R21, 0x4, R4 ;  /* 0x0000000415047825 */ /* 0x000fc800078e0204 */
[----:B------:R-:W-:Y:S02]  /*05e0*/  IMAD.MOV.U32 R18, RZ, RZ, RZ ;  /* 0x000000ffff127224 */ /* 0x000fe400078e00ff */
[----:B------:R-:W-:Y:S02]  /*05f0*/  IMAD.IADD R25, R25, 0x1, R20 ;  /* 0x0000000119197824 */ /* 0x000fe400078e0214 */
[----:B------:R-:W-:Y:S01]  /*0600*/  IMAD.WIDE R16, R19, 0x4, R16 ;  /* 0x0000000413107825 */ /* 0x000fe200078e0210 */
[----:B------:R-:W-:-:S03]  /*0610*/  ISETP.GT.AND P1, PT, R13, 0xb, PT ;  /* 0x0000000b0d00780c */ /* 0x000fc60003f24270 */
[C---:B------:R-:W-:Y:S01]  /*0620*/  IMAD.WIDE R14, R19.reuse, 0x4, R14 ;  /* 0x00000004130e7825 */ /* 0x040fe200078e020e */
[----:B------:R2:W4:Y:S03]  /*0630*/  @!P0 LDG.E.EL R18, desc[UR4][R16.64] ;  /* 0x0000000410128981 */ /* 0x000526000c2e1900 */
[----:B------:R-:W-:-:S04]  /*0640*/  IMAD.WIDE R6, R19, 0x4, R6 ;  /* 0x0000000413067825 */ /* 0x000fc800078e0206 */
[----:B------:R-:W-:Y:S01]  /*0650*/  IMAD.WIDE R4, R19, 0x4, R4 ;  /* 0x0000000413047825 */ /* 0x000fe200078e0204 */
[----:B------:R-:W5:Y:S03]  /*0660*/  @!P0 LDG.E.EL R24, desc[UR4][R6.64] ;  /* 0x0000000406188981 */ /* 0x000f66000c2e1900 */
[----:B------:R-:W-:Y:S02]  /*0670*/  IMAD.MOV.U32 R21, RZ, RZ, RZ ;  /* 0x000000ffff157224 */ /* 0x000fe400078e00ff */
[----:B------:R-:W-:Y:S02]  /*0680*/  IMAD.MOV.U32 R19, RZ, RZ, RZ ;  /* 0x000000ffff137224 */ /* 0x000fe400078e00ff */
[----:B-1----:R-:W-:Y:S02]  /*0690*/  IMAD.WIDE R10, R25, 0x4, R10 ;  /* 0x00000004190a7825 */ /* 0x002fe400078e020a */
[----:B------:R-:W5:Y:S02]  /*06a0*/  @!P0 LDG.E.EL R21, desc[UR4][R14.64] ;  /* 0x000000040e158981 */ /* 0x000f64000c2e1900 */
[----:B------:R-:W-:-:S02]  /*06b0*/  IMAD.IADD R25, R3, 0x1, -R2 ;  /* 0x0000000103197824 */ /* 0x000fc400078e0a02 */
[----:B------:R-:W-:Y:S02]  /*06c0*/  IMAD.SHL.U32 R13, R13, 0x100, RZ ;  /* 0x000001000d0d7824 */ /* 0x000fe400078e00ff */
[----:B--2---:R-:W-:Y:S01]  /*06d0*/  IMAD.WIDE R16, R0, 0x4, R8 ;  /* 0x0000000400107825 */ /* 0x004fe200078e0208 */
[----:B------:R-:W-:Y:S02]  /*06e0*/  CS2R R8, SRZ ;  /* 0x0000000000087805 */ /* 0x000fe4000001ff00 */
[--C-:B------:R-:W-:Y:S01]  /*06f0*/  SHF.R.S32.HI R2, RZ, 0x1f, R20.reuse ;  /* 0x0000001fff027819 */ /* 0x100fe20000011414 */
[----:B------:R1:W2:Y:S01]  /*0700*/  @!P0 LDG.E.EL R19, desc[UR4][R4.64] ;  /* 0x0000000404138981 */ /* 0x0002a2000c2e1900 */
[----:B------:R-:W-:Y:S02]  /*0710*/  IADD3 R20, P2, P3, R13, R25, R20 ;  /* 0x000000190d147210 */ /* 0x000fe40007b5e014 */
[----:B------:R-:W-:Y:S01]  /*0720*/  SHF.R.S32.HI R25, RZ, 0x1f, R25 ;  /* 0x0000001fff197819 */ /* 0x000fe20000011419 */
[----:B------:R4:W2:Y:S01]  /*0730*/  @!P0 LDG.E.EL.64 R8, desc[UR4][R16.64] ;  /* 0x0000000410088981 */ /* 0x0008a2000c2e1b00 */
[----:B------:R-:W-:Y:S01]  /*0740*/  SHF.R.S32.HI R13, RZ, 0x1f, R13 ;  /* 0x0000001fff0d7819 */ /* 0x000fe2000001140d */
[----:B------:R-:W-:Y:S01]  /*0750*/  IMAD.MOV.U32 R0, RZ, RZ, RZ ;  /* 0x000000ffff007224 */ /* 0x000fe200078e00ff */
[----:B-1----:R-:W-:-:S02]  /*0760*/  CS2R R4, SRZ ;  /* 0x0000000000047805 */ /* 0x002fc4000001ff00 */
[----:B------:R-:W-:Y:S01]  /*0770*/  IADD3.X R13, R13, R25, R2, P2, P3 ;  /* 0x000000190d0d7210 */ /* 0x000fe200017e6402 */
[----:B------:R-:W-:Y:S02]  /*0780*/  IMAD.MOV.U32 R2, RZ, RZ, RZ ;  /* 0x000000ffff027224 */ /* 0x000fe400078e00ff */
[----:B---3--:R-:W-:Y:S01]  /*0790*/  IMAD.WIDE R22, R12, 0x4, R22 ;  /* 0x000000040c167825 */ /* 0x008fe200078e0216 */
[C---:B------:R-:W-:Y:S01]  /*07a0*/  LEA R14, P2, R20.reuse, UR6, 0x2 ;  /* 0x00000006140e7c11 */ /* 0x040fe2000f8410ff */
[----:B------:R1:W3:Y:S01]  /*07b0*/  @!P0 LDG.E.64 R4, desc[UR4][R10.64] ;  /* 0x000000040a048981 */ /* 0x0002e2000c1e1b00 */
[----:B------:R-:W-:Y:S02]  /*07c0*/  CS2R R6, SRZ ;  /* 0x0000000000067805 */ /* 0x000fe4000001ff00 */
[----:B------:R-:W-:Y:S01]  /*07d0*/  LEA.HI.X R15, R20, UR7, R13, 0x2, P2 ;  /* 0x00000007140f7c11 */ /* 0x000fe200090f140d */
[----:B------:R-:W3:Y:S01]  /*07e0*/  @!P0 LDG.E.EL R0, desc[UR4][R22.64] ;  /* 0x0000000416008981 */ /* 0x000ee2000c2e1900 */
[----:B------:R-:W1:Y:S03]  /*07f0*/  LDC.64 R12, c[0x0][0x250] ;  /* 0x00009400ff0c7b82 */ /* 0x000e660000000a00 */
[----:B------:R-:W3:Y:S04]  /*0800*/  @!P0 LDG.E.EL R2, desc[UR4][R22.64] ;  /* 0x0000000416028981 */ /* 0x000ee8000c2e1900 */
[----:B------:R-:W3:Y:S01]  /*0810*/  @P1 LDG.E.64 R6, desc[UR4][R14.64+-0x3000] ;  /* 0xffd000040e061981 */ /* 0x000ee2000c1e1b00 */
[----:B-1----:R-:W-:Y:S01]  /*0820*/  IMAD.WIDE R12, R3, 0x4, R12 ;  /* 0x00000004030c7825 */ /* 0x002fe200078e020c */
[----:B----4-:R-:W-:-:S02]  /*0830*/  SEL R17, R18, RZ, !P0 ;  /* 0x000000ff12117207 */ /* 0x010fc40004000000 */
[----:B-----5:R-:W-:Y:S02]  /*0840*/  SEL R24, R24, RZ, !P0 ;  /* 0x000000ff18187207 */ /* 0x020fe40004000000 */
[----:B------:R-:W-:-:S03]  /*0850*/  SEL R10, R21, RZ, !P0 ;  /* 0x000000ff150a7207 */ /* 0x000fc60004000000 */
[----:B------:R-:W-:Y:S01]  /*0860*/  FADD R24, -R17, R24 ;  /* 0x0000001811187221 */ /* 0x000fe20000000100 */
[----:B--2---:R-:W-:Y:S02]  /*0870*/  SEL R19, R19, RZ, !P0 ;  /* 0x000000ff13137207 */ /* 0x004fe40004000000 */
[----:B------:R-:W-:-:S03]  /*0880*/  SEL R8, R8, RZ, !P0 ;  /* 0x000000ff08087207 */ /* 0x000fc60004000000 */
[----:B------:R-:W-:Y:S01]  /*0890*/  FADD R19, -R10, R19 ;  /* 0x000000130a137221 */ /* 0x000fe20000000100 */
[----:B------:R-:W-:Y:S01]  /*08a0*/  SEL R9, R9, RZ, !P0 ;  /* 0x000000ff09097207 */ /* 0x000fe20004000000 */
[----:B------:R-:W-:-:S04]  /*08b0*/  FFMA R8, R24, R8, R17 ;  /* 0x0000000818087223 */ /* 0x000fc80000000011 */
[----:B------:R-:W-:Y:S01]  /*08c0*/  FFMA R9, R19, R9, R10 ;  /* 0x0000000913097223 */ /* 0x000fe2000000000a */
[----:B---3--:R-:W-:Y:S02]  /*08d0*/  SEL R11, R4, RZ, !P0 ;  /* 0x000000ff040b7207 */ /* 0x008fe40004000000 */
[----:B------:R-:W-:Y:S02]  /*08e0*/  SEL R5, R5, RZ, !P0 ;  /* 0x000000ff05057207 */ /* 0x000fe40004000000 */
[----:B------:R-:W-:Y:S01]  /*08f0*/  SEL R4, R0, RZ, !P0 ;  /* 0x000000ff00047207 */ /* 0x000fe20004000000 */
[----:B------:R-:W-:Y:S02]  /*0900*/  FADD R8, -R11, R8 ;  /* 0x000000080b087221 */ /* 0x000fe40000000100 */
[----:B------:R-:W-:Y:S01]  /*0910*/  FADD R0, -R5, R9 ;  /* 0x0000000905007221 */ /* 0x000fe20000000100 */
[----:B------:R-:W-:Y:S01]  /*0920*/  SEL R2, R2, RZ, !P0 ;  /* 0x000000ff02027207 */ /* 0x000fe20004000000 */
[----:B------:R-:W-:Y:S01]  /*0930*/  FFMA R4, R8, R4, R11 ;  /* 0x0000000408047223 */ /* 0x000fe2000000000b */
[----:B------:R-:W-:-:S03]  /*0940*/  @P0 SEL R4, R6, RZ, P1 ;  /* 0x000000ff06040207 */ /* 0x000fc60000800000 */
[----:B------:R-:W-:Y:S01]  /*0950*/  FFMA R5, R0, R2, R5 ;  /* 0x0000000200057223 */ /* 0x000fe20000000005 */
[----:B------:R-:W-:-:S05]  /*0960*/  @P0 SEL R5, R7, RZ, P1 ;  /* 0x000000ff07050207 */ /* 0x000fca0000800000 */
[----:B------:R-:W-:Y:S01]  /*0970*/  STG.E.64 desc[UR4][R12.64], R4 ;  /* 0x000000040c007986 */ /* 0x000fe2000c101b04 */
[----:B------:R-:W-:Y:S05]  /*0980*/  EXIT ;  /* 0x000000000000794d */ /* 0x000fea0003800000 */
.L_x_0:
[----:B------:R-:W-:-:S00]  /*0990*/  BRA `(.L_x_0) ;  /* 0xfffffffc00fc7947 */ /* 0x000fc0000383ffff */
[----:B------:R-:W-:-:S00]  /*09a0*/  NOP ;  /* 0x0000000000007918 */ /* 0x000fc00000000000 */
        /* <DEDUP_REMOVED lines=13> */
.L_x_1:


//--------------------- .nv.constant0.triton_poi_fused_cat_28 --------------------------
	.section	.nv.constant0.triton_poi_fused_cat_28,"a",@progbits
	.sectionflags	@""
	.align	4
.nv.constant0.triton_poi_fused_cat_28:
	.zero		604
